	.headerflags	@"EF_CUDA_TEXMODE_UNIFIED EF_CUDA_64BIT_ADDRESS EF_CUDA_ACCELERATORS EF_CUDA_SM90 EF_CUDA_VIRTUAL_SM(EF_CUDA_SM90)"
	.elftype	@"ET_EXEC"


//--------------------- .nv.info                  --------------------------
	.section	.nv.info,"",@"SHT_CUDA_INFO"
	.align	4


	//----- nvinfo : EIATTR_REGCOUNT
	.align		4
        /*0000*/ 	.byte	0x04, 0x2f
        /*0002*/ 	.short	(.L_2 - .L_1)
	.align		4
.L_1:
        /*0004*/ 	.word	index@(triton_poi_fused_tanh_3)
        /*0008*/ 	.word	0x0000000a


	//----- nvinfo : EIATTR_MIN_STACK_SIZE
	.align		4
.L_2:
        /*000c*/ 	.byte	0x04, 0x12
        /*000e*/ 	.short	(.L_4 - .L_3)
	.align		4
.L_3:
        /*0010*/ 	.word	index@(triton_poi_fused_tanh_3)
        /*0014*/ 	.word	0x00000000


	//----- nvinfo : EIATTR_FRAME_SIZE
	.align		4
.L_4:
        /*0018*/ 	.byte	0x04, 0x11
        /*001a*/ 	.short	(.L_6 - .L_5)
	.align		4
.L_5:
        /*001c*/ 	.word	index@(triton_poi_fused_tanh_3)
        /*0020*/ 	.word	0x00000000


	//----- nvinfo : EIATTR_MIN_STACK_SIZE
	.align		4
.L_6:
        /*0024*/ 	.byte	0x04, 0x12
        /*0026*/ 	.short	(.L_8 - .L_7)
	.align		4
.L_7:
        /*0028*/ 	.word	index@(triton_poi_fused_tanh_3)
        /*002c*/ 	.word	0x00000000
.L_8:


//--------------------- .nv.info.triton_poi_fused_tanh_3 --------------------------
	.section	.nv.info.triton_poi_fused_tanh_3,"",@"SHT_CUDA_INFO"
	.sectionflags	@""
	.align	4


	//----- nvinfo : EIATTR_CUDA_API_VERSION
	.align		4
        /*0000*/ 	.byte	0x04, 0x37
        /*0002*/ 	.short	(.L_10 - .L_9)
.L_9:
        /*0004*/ 	.word	0x0000007c


	//----- nvinfo : EIATTR_KPARAM_INFO
	.align		4
.L_10:
        /*0008*/ 	.byte	0x04, 0x17
        /*000a*/ 	.short	(.L_12 - .L_11)
.L_11:
        /*000c*/ 	.word	0x00000000
        /*0010*/ 	.short	0x0002
        /*0012*/ 	.short	0x0010
        /*0014*/ 	.byte	0x00, 0xf0, 0x11, 0x00


	//----- nvinfo : EIATTR_KPARAM_INFO
	.align		4
.L_12:
        /*0018*/ 	.byte	0x04, 0x17
        /*001a*/ 	.short	(.L_14 - .L_13)
.L_13:
        /*001c*/ 	.word	0x00000000
        /*0020*/ 	.short	0x0001
        /*0022*/ 	.short	0x0008
        /*0024*/ 	.byte	0x00, 0xf4, 0x21, 0x00


	//----- nvinfo : EIATTR_KPARAM_INFO
	.align		4
.L_14:
        /*0028*/ 	.byte	0x04, 0x17
        /*002a*/ 	.short	(.L_16 - .L_15)
.L_15:
        /*002c*/ 	.word	0x00000000
        /*0030*/ 	.short	0x0000
        /*0032*/ 	.short	0x0000
        /*0034*/ 	.byte	0x00, 0xf4, 0x21, 0x00


	//----- nvinfo : EIATTR_SPARSE_MMA_MASK
	.align		4
.L_16:
        /*0038*/ 	.byte	0x03, 0x50
        /*003a*/ 	.short	0x0000


	//----- nvinfo : EIATTR_MAXREG_COUNT
	.align		4
        /*003c*/ 	.byte	0x03, 0x1b
        /*003e*/ 	.short	0x00ff


	//----- nvinfo : EIATTR_EXIT_INSTR_OFFSETS
	.align		4
        /*0040*/ 	.byte	0x04, 0x1c
        /*0042*/ 	.short	(.L_18 - .L_17)


	//   ....[0]....
.L_17:
        /*0044*/ 	.word	0x00000270


	//   ....[1]....
        /*0048*/ 	.word	0x00000290


	//----- nvinfo : EIATTR_REQNTID
	.align		4
.L_18:
        /*004c*/ 	.byte	0x04, 0x10
        /*004e*/ 	.short	(.L_20 - .L_19)
.L_19:
        /*0050*/ 	.word	0x00000080
        /*0054*/ 	.word	0x00000001
        /*0058*/ 	.word	0x00000001


	//----- nvinfo : EIATTR_CRS_STACK_SIZE
	.align		4
.L_20:
        /*005c*/ 	.byte	0x04, 0x1e
        /*005e*/ 	.short	(.L_22 - .L_21)
.L_21:
        /*0060*/ 	.word	0x00000000


	//----- nvinfo : EIATTR_CBANK_PARAM_SIZE
	.align		4
.L_22:
        /*0064*/ 	.byte	0x03, 0x19
        /*0066*/ 	.short	0x0014


	//----- nvinfo : EIATTR_PARAM_CBANK
	.align		4
        /*0068*/ 	.byte	0x04, 0x0a
        /*006a*/ 	.short	(.L_24 - .L_23)
	.align		4
.L_23:
        /*006c*/ 	.word	index@(.nv.constant0.triton_poi_fused_tanh_3)
        /*0070*/ 	.short	0x0210
        /*0072*/ 	.short	0x0014


	//----- nvinfo : EIATTR_SW_WAR
	.align		4
.L_24:
        /*0074*/ 	.byte	0x04, 0x36
        /*0076*/ 	.short	(.L_26 - .L_25)
.L_25:
        /*0078*/ 	.word	0x00000008
.L_26:


//--------------------- .nv.callgraph             --------------------------
	.section	.nv.callgraph,"",@"SHT_CUDA_CALLGRAPH"
	.align	4
	.sectionentsize	8
	.align		4
        /*0000*/ 	.word	0x00000000
	.align		4
        /*0004*/ 	.word	0xffffffff
	.align		4
        /*0008*/ 	.word	0x00000000
	.align		4
        /*000c*/ 	.word	0xfffffffe
	.align		4
        /*0010*/ 	.word	0x00000000
	.align		4
        /*0014*/ 	.word	0xfffffffd
	.align		4
        /*0018*/ 	.word	0x00000000
	.align		4
        /*001c*/ 	.word	0xfffffffc


//--------------------- .nv.constant4             --------------------------
	.section	.nv.constant4,"a",@progbits
	.align	8
	.align		8
.nv.constant4:
        /*0000*/ 	.dword	_$_str


//--------------------- .text.triton_poi_fused_tanh_3 --------------------------
	.section	.text.triton_poi_fused_tanh_3,"ax",@progbits
	.align	128
        .global         triton_poi_fused_tanh_3
        .type           triton_poi_fused_tanh_3,@function
        .size           triton_poi_fused_tanh_3,(.L_x_6 - triton_poi_fused_tanh_3)
        .other          triton_poi_fused_tanh_3,@"STO_CUDA_ENTRY STV_DEFAULT"
triton_poi_fused_tanh_3:
.text.triton_poi_fused_tanh_3:
[----:B------:R-:W0:Y:S02]  /*0000*/  LDC R1, c[0x0][0x28] ;  /* 0x00000a00ff017b82 */ /* 0x000e240000000800 */
[----:B------:R-:W1:Y:S01]  /*0010*/  S2R R0, SR_TID.X ;  /* 0x0000000000007919 */ /* 0x000e620000002100 */
[----:B------:R-:W2:Y:S01]  /*0020*/  LDC.64 R2, c[0x0][0x210] ;  /* 0x00008400ff027b82 */ /* 0x000ea20000000a00 */
[----:B------:R-:W-:Y:S01]  /*0030*/  ULDC.64 UR4, c[0x0][0x208] ;  /* 0x0000820000047ab9 */ /* 0x000fe20000000a00 */
[----:B------:R-:W-:Y:S01]  /*0040*/  BSSY B0, `(.L_x_0) ;  /* 0x000000a000007945 */ /* 0x000fe20003800000 */
[----:B------:R-:W3:Y:S01]  /*0050*/  S2R R5, SR_CTAID.X ;  /* 0x0000000000057919 */ /* 0x000ee20000002500 */
[----:B------:R-:W-:Y:S01]  /*0060*/  HFMA2.MMA R4, -RZ, RZ, 0, 0 ;  /* 0x00000000ff047435 */ /* 0x000fe200000001ff */
[----:B-1----:R-:W-:-:S04]  /*0070*/  LOP3.LUT R0, R0, 0x7f, RZ, 0xc0, !PT ;  /* 0x0000007f00007812 */ /* 0x002fc800078ec0ff */
[----:B---3--:R-:W-:-:S04]  /*0080*/  LEA R5, R5, R0, 0x7 ;  /* 0x0000000005057211 */ /* 0x008fc800078e38ff */
[C---:B------:R-:W-:Y:S02]  /*0090*/  ISETP.GE.AND P0, PT, R5.reuse, 0x100, PT ;  /* 0x000001000500780c */ /* 0x040fe40003f06270 */
[----:B------:R-:W-:-:S05]  /*00a0*/  SHF.L.U32 R7, R5, 0x1, RZ ;  /* 0x0000000105077819 */ /* 0x000fca00000006ff */
[----:B--2---:R-:W-:-:S06]  /*00b0*/  IMAD.WIDE R2, R7, 0x4, R2 ;  /* 0x0000000407027825 */ /* 0x004fcc00078e0202 */
[----:B------:R-:W-:Y:S05]  /*00c0*/  @P0 BRA `(.L_x_1) ;  /* 0x0000000000040947 */ /* 0x000fea0003800000 */
[----:B------:R1:W5:Y:S02]  /*00d0*/  LDG.E.EL R4, desc[UR4][R2.64+0x4] ;  /* 0x0000040402047981 */ /* 0x000364000c2e1900 */
.L_x_1:
[----:B------:R-:W-:Y:S05]  /*00e0*/  BSYNC B0 ;  /* 0x0000000000007941 */ /* 0x000fea0003800000 */
.L_x_0:
[----:B-----5:R-:W-:Y:S01]  /*00f0*/  FADD.FTZ R6, |R4|, -RZ ;  /* 0x800000ff04067221 */ /* 0x020fe20000010200 */
[----:B------:R-:W-:Y:S04]  /*0100*/  BSSY B0, `(.L_x_2) ;  /* 0x0000014000007945 */ /* 0x000fe80003800000 */
[----:B------:R-:W-:-:S13]  /*0110*/  FSETP.GE.AND P1, PT, R6, 0.60000002384185791016, PT ;  /* 0x3f19999a0600780b */ /* 0x000fda0003f26000 */
[----:B------:R-:W-:Y:S05]  /*0120*/  @!P1 BRA `(.L_x_3) ;  /* 0x0000000000289947 */ /* 0x000fea0003800000 */
[C---:B------:R-:W-:Y:S01]  /*0130*/  FMUL R0, R6.reuse, 2.8853900432586669922 ;  /* 0x4038aa3b06007820 */ /* 0x040fe20000400000 */
[----:B-1----:R-:W-:Y:S02]  /*0140*/  MOV R3, 0x3f800000 ;  /* 0x3f80000000037802 */ /* 0x002fe40000000f00 */
[----:B------:R-:W-:-:S03]  /*0150*/  FSETP.GE.AND P1, PT, R6, 9.010913848876953125, PT ;  /* 0x41102cb40600780b */ /* 0x000fc60003f26000 */
[----:B------:R-:W1:Y:S02]  /*0160*/  MUFU.EX2 R0, R0 ;  /* 0x0000000000007308 */ /* 0x000e640000000800 */
[----:B-1----:R-:W-:-:S06]  /*0170*/  FADD R2, R0, 1 ;  /* 0x3f80000000027421 */ /* 0x002fcc0000000000 */
[----:B------:R-:W1:Y:S02]  /*0180*/  MUFU.RCP R2, R2 ;  /* 0x0000000200027308 */ /* 0x000e640000001000 */
[----:B-1----:R-:W-:-:S05]  /*0190*/  FFMA.FTZ R3, R2, -2, R3 ;  /* 0xc000000002037823 */ /* 0x002fca0000010003 */
[----:B------:R-:W-:-:S04]  /*01a0*/  FSEL R3, R3, 1, !P1 ;  /* 0x3f80000003037808 */ /* 0x000fc80004800000 */
[----:B------:R-:W-:Y:S01]  /*01b0*/  LOP3.LUT R7, R3, 0x80000000, R4, 0xf8, !PT ;  /* 0x8000000003077812 */ /* 0x000fe200078ef804 */
[----:B------:R-:W-:Y:S06]  /*01c0*/  BRA `(.L_x_4) ;  /* 0x00000000001c7947 */ /* 0x000fec0003800000 */
.L_x_3:
[----:B------:R-:W-:Y:S01]  /*01d0*/  HFMA2.MMA R0, -RZ, RZ, 1.125, -9232 ;  /* 0x3c80f082ff007435 */ /* 0x000fe200000001ff */
[----:B-1----:R-:W-:-:S09]  /*01e0*/  FMUL R3, R4, R4 ;  /* 0x0000000404037220 */ /* 0x002fd20000400000 */
[----:B------:R-:W-:-:S04]  /*01f0*/  FFMA.FTZ R0, R3, R0, -0.052303962409496307373 ;  /* 0xbd563cae03007423 */ /* 0x000fc80000010000 */
[----:B------:R-:W-:-:S04]  /*0200*/  FFMA.FTZ R0, R3, R0, 0.1331529766321182251 ;  /* 0x3e08594103007423 */ /* 0x000fc80000010000 */
[----:B------:R-:W-:-:S04]  /*0210*/  FFMA.FTZ R0, R3, R0, -0.33332768082618713379 ;  /* 0xbeaaa9ed03007423 */ /* 0x000fc80000010000 */
[----:B------:R-:W-:-:S04]  /*0220*/  FFMA.FTZ R3, R3, R0, RZ ;  /* 0x0000000003037223 */ /* 0x000fc800000100ff */
[----:B------:R-:W-:-:S07]  /*0230*/  FFMA.FTZ R7, R3, R4, R4 ;  /* 0x0000000403077223 */ /* 0x000fce0000010004 */
.L_x_4:
[----:B------:R-:W-:Y:S05]  /*0240*/  BSYNC B0 ;  /* 0x0000000000007941 */ /* 0x000fea0003800000 */
.L_x_2:
[----:B------:R-:W1:Y:S02]  /*0250*/  LDC.64 R2, c[0x0][0x218] ;  /* 0x00008600ff027b82 */ /* 0x000e640000000a00 */
[----:B-1----:R-:W-:Y:S01]  /*0260*/  IMAD.WIDE R2, R5, 0x4, R2 ;  /* 0x0000000405027825 */ /* 0x002fe200078e0202 */
[----:B------:R-:W-:Y:S06]  /*0270*/  @P0 EXIT ;  /* 0x000000000000094d */ /* 0x000fec0003800000 */
[----:B------:R-:W-:Y:S01]  /*0280*/  STG.E desc[UR4][R2.64], R7 ;  /* 0x0000000702007986 */ /* 0x000fe2000c101904 */
[----:B------:R-:W-:Y:S05]  /*0290*/  EXIT ;  /* 0x000000000000794d */ /* 0x000fea0003800000 */
.L_x_5:
[----:B------:R-:W-:-:S00]  /*02a0*/  BRA `(.L_x_5) ;  /* 0xfffffffc00fc7947 */ /* 0x000fc0000383ffff */
[----:B------:R-:W-:-:S00]  /*02b0*/  NOP ;  /* 0x0000000000007918 */ /* 0x000fc00000000000 */
        /* <DEDUP_REMOVED lines=12> */
.L_x_6:


//--------------------- .nv.global.init           --------------------------
	.section	.nv.global.init,"aw",@progbits
.nv.global.init:
	.type		_$_str,@object
	.size		_$_str,(.L_0 - _$_str)
_$_str:
        /*0000*/ 	.byte	0x5f, 0x5f, 0x43, 0x55, 0x44, 0x41, 0x5f, 0x46, 0x54, 0x5a, 0x00
.L_0:


//--------------------- .nv.constant0.triton_poi_fused_tanh_3 --------------------------
	.section	.nv.constant0.triton_poi_fused_tanh_3,"a",@progbits
	.sectionflags	@""
	.align	4
.nv.constant0.triton_poi_fused_tanh_3:
	.zero		548
